//
// Generated by NVIDIA NVVM Compiler
//
// Compiler Build ID: CL-36424714
// Cuda compilation tools, release 13.0, V13.0.88
// Based on NVVM 20.0.0
//

.version 9.0
.target sm_100
.address_size 64

	// .globl	default_function_kernel

.visible .entry default_function_kernel(
	.param .u64 .ptr .align 1 default_function_kernel_param_0,
	.param .u64 .ptr .align 1 default_function_kernel_param_1
)
.maxntid 32
{
	.reg .pred 	%p<2>;
	.reg .b32 	%r<8>;
	.reg .b32 	%f<8>;
	.reg .b64 	%rd<8>;

	ld.param.u64 	%rd1, [default_function_kernel_param_0];
	ld.param.u64 	%rd2, [default_function_kernel_param_1];
	mov.u32 	%r1, %ctaid.x;
	shl.b32 	%r3, %r1, 2;
	mov.u32 	%r2, %tid.x;
	shr.u32 	%r4, %r2, 3;
	or.b32  	%r5, %r3, %r4;
	setp.gt.u32 	%p1, %r5, 664;
	@%p1 bra 	$L__BB0_2;
	cvta.to.global.u64 	%rd3, %rd2;
	cvta.to.global.u64 	%rd4, %rd1;
	shl.b32 	%r6, %r1, 5;
	or.b32  	%r7, %r6, %r2;
	mul.wide.u32 	%rd5, %r7, 4;
	add.s64 	%rd6, %rd3, %rd5;
	ld.global.nc.f32 	%f1, [%rd6];
	mov.f32 	%f2, 0f00000000;
	sub.f32 	%f3, %f2, %f1;
	mul.f32 	%f4, %f3, 0f3FB8AA3B;
	ex2.approx.f32 	%f5, %f4;
	add.f32 	%f6, %f5, 0f3F800000;
	rcp.rn.f32 	%f7, %f6;
	add.s64 	%rd7, %rd4, %rd5;
	st.global.f32 	[%rd7], %f7;
$L__BB0_2:
	ret;

}


// ===== COMPILED SASS (sm_100) =====

	.target	sm_100

	.elftype	@"ET_EXEC"


//--------------------- .note.nv.tkinfo           --------------------------
	.section	.note.nv.tkinfo,"",@"SHT_NOTE"
	.sectionflags	@"SHF_NOTE_NV_TKINFO"
	.tkinfo
        /*0018*/ 	.word	0x00000002
        /*0030*/ 	.string	""
        /*0030*/ 	.string	"ptxas"
        /*0030*/ 	.string	"Cuda compilation tools, release 13.0, V13.0.88"
        /*0030*/ 	.string	"Build cuda_13.0.r13.0/compiler.36424714_0"
        /*0030*/ 	.string	"-arch sm_100 -m 64 "



//--------------------- .note.nv.cuinfo           --------------------------
	.section	.note.nv.cuinfo,"",@"SHT_NOTE"
	.sectionflags	@"SHF_NOTE_NV_CUINFO"
        /*0018*/ 	.short	0x0002
        /*001a*/ 	.short	0x0064
        /*001c*/ 	.short	0x0082
	.zero		2


//--------------------- .nv.info                  --------------------------
	.section	.nv.info,"",@"SHT_CUDA_INFO"
	.align	4


	//----- nvinfo : EIATTR_REGCOUNT
	.align		4
        /*0000*/ 	.byte	0x04, 0x2f
        /*0002*/ 	.short	(.L_1 - .L_0)
	.align		4
.L_0:
        /*0004*/ 	.word	index@(default_function_kernel)
        /*0008*/ 	.word	0x0000000f


	//----- nvinfo : EIATTR_FRAME_SIZE
	.align		4
.L_1:
        /*000c*/ 	.byte	0x04, 0x11
        /*000e*/ 	.short	(.L_3 - .L_2)
	.align		4
.L_2:
        /*0010*/ 	.word	index@($__internal_0_$__cuda_sm20_rcp_rn_f32_slowpath)
        /*0014*/ 	.word	0x00000000


	//----- nvinfo : EIATTR_FRAME_SIZE
	.align		4
.L_3:
        /*0018*/ 	.byte	0x04, 0x11
        /*001a*/ 	.short	(.L_5 - .L_4)
	.align		4
.L_4:
        /*001c*/ 	.word	index@(default_function_kernel)
        /*0020*/ 	.word	0x00000000


	//----- nvinfo : EIATTR_MIN_STACK_SIZE
	.align		4
.L_5:
        /*0024*/ 	.byte	0x04, 0x12
        /*0026*/ 	.short	(.L_7 - .L_6)
	.align		4
.L_6:
        /*0028*/ 	.word	index@(default_function_kernel)
        /*002c*/ 	.word	0x00000000
.L_7:


//--------------------- .nv.compat                --------------------------
	.section	.nv.compat,"",@"SHT_CUDA_COMPAT_INFO"
	.align	4
        /*0000*/ 	.byte	0x02, 0x09, 0x00, 0x00, 0x02, 0x02, 0x01, 0x00, 0x02, 0x05, 0x05, 0x00, 0x03, 0x07, 0x01, 0x01
        /*0010*/ 	.byte	0x02, 0x03, 0x00, 0x00, 0x02, 0x06, 0x01, 0x00, 0x04, 0x0b, 0x08, 0x00, 0x01, 0x00, 0x00, 0x00
        /*0020*/ 	.byte	0x00, 0x00, 0x00, 0x00


//--------------------- .nv.info.default_function_kernel --------------------------
	.section	.nv.info.default_function_kernel,"",@"SHT_CUDA_INFO"
	.sectionflags	@""
	.align	4


	//----- nvinfo : EIATTR_CUDA_API_VERSION
	.align		4
        /*0000*/ 	.byte	0x04, 0x37
        /*0002*/ 	.short	(.L_9 - .L_8)
.L_8:
        /*0004*/ 	.word	0x00000082


	//----- nvinfo : EIATTR_KPARAM_INFO
	.align		4
.L_9:
        /*0008*/ 	.byte	0x04, 0x17
        /*000a*/ 	.short	(.L_11 - .L_10)
.L_10:
        /*000c*/ 	.word	0x00000000
        /*0010*/ 	.short	0x0001
        /*0012*/ 	.short	0x0008
        /*0014*/ 	.byte	0x00, 0xf5, 0x21, 0x00


	//----- nvinfo : EIATTR_KPARAM_INFO
	.align		4
.L_11:
        /*0018*/ 	.byte	0x04, 0x17
        /*001a*/ 	.short	(.L_13 - .L_12)
.L_12:
        /*001c*/ 	.word	0x00000000
        /*0020*/ 	.short	0x0000
        /*0022*/ 	.short	0x0000
        /*0024*/ 	.byte	0x00, 0xf5, 0x21, 0x00


	//----- nvinfo : EIATTR_SPARSE_MMA_MASK
	.align		4
.L_13:
        /*0028*/ 	.byte	0x03, 0x50
        /*002a*/ 	.short	0x0000


	//----- nvinfo : EIATTR_MAXREG_COUNT
	.align		4
        /*002c*/ 	.byte	0x03, 0x1b
        /*002e*/ 	.short	0x00ff


	//----- nvinfo : EIATTR_MERCURY_ISA_VERSION
	.align		4
        /*0030*/ 	.byte	0x03, 0x5f
        /*0032*/ 	.short	0x0101


	//----- nvinfo : EIATTR_VRC_CTA_INIT_COUNT
	.align		4
        /*0034*/ 	.byte	0x02, 0x4a
	.zero		1
	.zero		1


	//----- nvinfo : EIATTR_EXIT_INSTR_OFFSETS
	.align		4
        /*0038*/ 	.byte	0x04, 0x1c
        /*003a*/ 	.short	(.L_15 - .L_14)


	//   ....[0]....
.L_14:
        /*003c*/ 	.word	0x00000070


	//   ....[1]....
        /*0040*/ 	.word	0x00000250


	//----- nvinfo : EIATTR_MAX_THREADS
	.align		4
.L_15:
        /*0044*/ 	.byte	0x04, 0x05
        /*0046*/ 	.short	(.L_17 - .L_16)
.L_16:
        /*0048*/ 	.word	0x00000020
        /*004c*/ 	.word	0x00000001
        /*0050*/ 	.word	0x00000001


	//----- nvinfo : EIATTR_CRS_STACK_SIZE
	.align		4
.L_17:
        /*0054*/ 	.byte	0x04, 0x1e
        /*0056*/ 	.short	(.L_19 - .L_18)
.L_18:
        /*0058*/ 	.word	0x00000000


	//----- nvinfo : EIATTR_CBANK_PARAM_SIZE
	.align		4
.L_19:
        /*005c*/ 	.byte	0x03, 0x19
        /*005e*/ 	.short	0x0010


	//----- nvinfo : EIATTR_PARAM_CBANK
	.align		4
        /*0060*/ 	.byte	0x04, 0x0a
        /*0062*/ 	.short	(.L_21 - .L_20)
	.align		4
.L_20:
        /*0064*/ 	.word	index@(.nv.constant0.default_function_kernel)
        /*0068*/ 	.short	0x0380
        /*006a*/ 	.short	0x0010


	//----- nvinfo : EIATTR_SW_WAR
	.align		4
.L_21:
        /*006c*/ 	.byte	0x04, 0x36
        /*006e*/ 	.short	(.L_23 - .L_22)
.L_22:
        /*0070*/ 	.word	0x00000008
.L_23:


//--------------------- .nv.callgraph             --------------------------
	.section	.nv.callgraph,"",@"SHT_CUDA_CALLGRAPH"
	.align	4
	.sectionentsize	8
	.align		4
        /*0000*/ 	.word	0x00000000
	.align		4
        /*0004*/ 	.word	0xffffffff
	.align		4
        /*0008*/ 	.word	0x00000000
	.align		4
        /*000c*/ 	.word	0xfffffffe
	.align		4
        /*0010*/ 	.word	0x00000000
	.align		4
        /*0014*/ 	.word	0xfffffffd
	.align		4
        /*0018*/ 	.word	0x00000000
	.align		4
        /*001c*/ 	.word	0xfffffffc


//--------------------- .text.default_function_kernel --------------------------
	.section	.text.default_function_kernel,"ax",@progbits
	.align	128
        .global         default_function_kernel
        .type           default_function_kernel,@function
        .size           default_function_kernel,(.L_x_8 - default_function_kernel)
        .other          default_function_kernel,@"STO_CUDA_ENTRY STV_DEFAULT"
default_function_kernel:
.text.default_function_kernel:
[----:B------:R-:W-:Y:S01]  /*0000*/  LDC R1, c[0x0][0x37c] ;  /* 0x0000df00ff017b82 */ /* 0x000fe20000000800 */
[----:B------:R-:W0:Y:S07]  /*0010*/  S2R R5, SR_TID.X ;  /* 0x0000000000057919 */ /* 0x000e2e0000002100 */
[----:B------:R-:W1:Y:S02]  /*0020*/  S2UR UR4, SR_CTAID.X ;  /* 0x00000000000479c3 */ /* 0x000e640000002500 */
[----:B-1----:R-:W-:Y:S01]  /*0030*/  USHF.L.U32 UR5, UR4, 0x2, URZ ;  /* 0x0000000204057899 */ /* 0x002fe200080006ff */
[----:B0-----:R-:W-:-:S05]  /*0040*/  SHF.R.U32.HI R0, RZ, 0x3, R5 ;  /* 0x00000003ff007819 */ /* 0x001fca0000011605 */
[----:B------:R-:W-:-:S04]  /*0050*/  LOP3.LUT R0, R0, UR5, RZ, 0xfc, !PT ;  /* 0x0000000500007c12 */ /* 0x000fc8000f8efcff */
[----:B------:R-:W-:-:S13]  /*0060*/  ISETP.GT.U32.AND P0, PT, R0, 0x298, PT ;  /* 0x000002980000780c */ /* 0x000fda0003f04070 */
[----:B------:R-:W-:Y:S05]  /*0070*/  @P0 EXIT ;  /* 0x000000000000094d */ /* 0x000fea0003800000 */
[----:B------:R-:W0:Y:S01]  /*0080*/  LDC.64 R2, c[0x0][0x388] ;  /* 0x0000e200ff027b82 */ /* 0x000e220000000a00 */
[----:B------:R-:W1:Y:S01]  /*0090*/  LDCU.64 UR6, c[0x0][0x358] ;  /* 0x00006b00ff0677ac */ /* 0x000e620008000a00 */
[----:B------:R-:W-:-:S06]  /*00a0*/  USHF.L.U32 UR4, UR4, 0x5, URZ ;  /* 0x0000000504047899 */ /* 0x000fcc00080006ff */
[----:B------:R-:W-:-:S05]  /*00b0*/  LOP3.LUT R5, R5, UR4, RZ, 0xfc, !PT ;  /* 0x0000000405057c12 */ /* 0x000fca000f8efcff */
[----:B0-----:R-:W-:-:S06]  /*00c0*/  IMAD.WIDE.U32 R2, R5, 0x4, R2 ;  /* 0x0000000405027825 */ /* 0x001fcc00078e0002 */
[----:B-1----:R-:W2:Y:S01]  /*00d0*/  LDG.E.CONSTANT R2, desc[UR6][R2.64] ;  /* 0x0000000602027981 */ /* 0x002ea2000c1e9900 */
[----:B------:R-:W-:Y:S01]  /*00e0*/  BSSY.RECONVERGENT B0, `(.L_x_0) ;  /* 0x0000013000007945 */ /* 0x000fe20003800200 */
[----:B--2---:R-:W-:-:S04]  /*00f0*/  FADD R0, RZ, -R2 ;  /* 0x80000002ff007221 */ /* 0x004fc80000000000 */
[----:B------:R-:W-:-:S05]  /*0100*/  FMUL R0, R0, 1.4426950216293334961 ;  /* 0x3fb8aa3b00007820 */ /* 0x000fca0000400000 */
[----:B------:R-:W-:-:S13]  /*0110*/  FSETP.GEU.AND P0, PT, R0, -126, PT ;  /* 0xc2fc00000000780b */ /* 0x000fda0003f0e000 */
[----:B------:R-:W-:-:S04]  /*0120*/  @!P0 FMUL R0, R0, 0.5 ;  /* 0x3f00000000008820 */ /* 0x000fc80000400000 */
[----:B------:R-:W0:Y:S02]  /*0130*/  MUFU.EX2 R4, R0 ;  /* 0x0000000000047308 */ /* 0x000e240000000800 */
[----:B0-----:R-:W-:-:S04]  /*0140*/  @!P0 FMUL R4, R4, R4 ;  /* 0x0000000404048220 */ /* 0x001fc80000400000 */
[----:B------:R-:W-:-:S04]  /*0150*/  FADD R0, R4, 1 ;  /* 0x3f80000004007421 */ /* 0x000fc80000000000 */
[----:B------:R-:W-:-:S05]  /*0160*/  VIADD R4, R0, 0x1800000 ;  /* 0x0180000000047836 */ /* 0x000fca0000000000 */
[----:B------:R-:W-:-:S04]  /*0170*/  LOP3.LUT R4, R4, 0x7f800000, RZ, 0xc0, !PT ;  /* 0x7f80000004047812 */ /* 0x000fc800078ec0ff */
[----:B------:R-:W-:-:S13]  /*0180*/  ISETP.GT.U32.AND P0, PT, R4, 0x1ffffff, PT ;  /* 0x01ffffff0400780c */ /* 0x000fda0003f04070 */
[----:B------:R-:W-:Y:S05]  /*0190*/  @P0 BRA `(.L_x_1) ;  /* 0x00000000000c0947 */ /* 0x000fea0003800000 */
[----:B------:R-:W-:-:S07]  /*01a0*/  MOV R10, 0x1c0 ;  /* 0x000001c0000a7802 */ /* 0x000fce0000000f00 */
[----:B------:R-:W-:Y:S05]  /*01b0*/  CALL.REL.NOINC `($__internal_0_$__cuda_sm20_rcp_rn_f32_slowpath) ;  /* 0x0000000000287944 */ /* 0x000fea0003c00000 */
[----:B------:R-:W-:Y:S05]  /*01c0*/  BRA `(.L_x_2) ;  /* 0x0000000000107947 */ /* 0x000fea0003800000 */
.L_x_1:
[----:B------:R-:W0:Y:S02]  /*01d0*/  MUFU.RCP R7, R0 ;  /* 0x0000000000077308 */ /* 0x000e240000001000 */
[----:B0-----:R-:W-:-:S04]  /*01e0*/  FFMA R2, R0, R7, -1 ;  /* 0xbf80000000027423 */ /* 0x001fc80000000007 */
[----:B------:R-:W-:-:S04]  /*01f0*/  FADD.FTZ R2, -R2, -RZ ;  /* 0x800000ff02027221 */ /* 0x000fc80000010100 */
[----:B------:R-:W-:-:S07]  /*0200*/  FFMA R7, R7, R2, R7 ;  /* 0x0000000207077223 */ /* 0x000fce0000000007 */
.L_x_2:
[----:B------:R-:W-:Y:S05]  /*0210*/  BSYNC.RECONVERGENT B0 ;  /* 0x0000000000007941 */ /* 0x000fea0003800200 */
.L_x_0:
[----:B------:R-:W0:Y:S02]  /*0220*/  LDC.64 R2, c[0x0][0x380] ;  /* 0x0000e000ff027b82 */ /* 0x000e240000000a00 */
[----:B0-----:R-:W-:-:S05]  /*0230*/  IMAD.WIDE.U32 R2, R5, 0x4, R2 ;  /* 0x0000000405027825 */ /* 0x001fca00078e0002 */
[----:B------:R-:W-:Y:S01]  /*0240*/  STG.E desc[UR6][R2.64], R7 ;  /* 0x0000000702007986 */ /* 0x000fe2000c101906 */
[----:B------:R-:W-:Y:S05]  /*0250*/  EXIT ;  /* 0x000000000000794d */ /* 0x000fea0003800000 */
        .weak           $__internal_0_$__cuda_sm20_rcp_rn_f32_slowpath
        .type           $__internal_0_$__cuda_sm20_rcp_rn_f32_slowpath,@function
        .size           $__internal_0_$__cuda_sm20_rcp_rn_f32_slowpath,(.L_x_8 - $__internal_0_$__cuda_sm20_rcp_rn_f32_slowpath)
$__internal_0_$__cuda_sm20_rcp_rn_f32_slowpath:
[----:B------:R-:W-:Y:S01]  /*0260*/  IMAD.SHL.U32 R2, R0, 0x2, RZ ;  /* 0x0000000200027824 */ /* 0x000fe200078e00ff */
[----:B------:R-:W-:Y:S04]  /*0270*/  BSSY.RECONVERGENT B1, `(.L_x_3) ;  /* 0x0000030000017945 */ /* 0x000fe80003800200 */
[----:B------:R-:W-:-:S04]  /*0280*/  SHF.R.U32.HI R2, RZ, 0x18, R2 ;  /* 0x00000018ff027819 */ /* 0x000fc80000011602 */
[----:B------:R-:W-:-:S13]  /*0290*/  ISETP.NE.U32.AND P0, PT, R2, RZ, PT ;  /* 0x000000ff0200720c */ /* 0x000fda0003f05070 */
[----:B------:R-:W-:Y:S05]  /*02a0*/  @P0 BRA `(.L_x_4) ;  /* 0x0000000000280947 */ /* 0x000fea0003800000 */
[----:B------:R-:W-:-:S05]  /*02b0*/  IMAD.SHL.U32 R2, R0, 0x2, RZ ;  /* 0x0000000200027824 */ /* 0x000fca00078e00ff */
[----:B------:R-:W-:-:S13]  /*02c0*/  ISETP.NE.AND P0, PT, R2, RZ, PT ;  /* 0x000000ff0200720c */ /* 0x000fda0003f05270 */
[----:B------:R-:W-:Y:S01]  /*02d0*/  @P0 FFMA R4, R0, 1.84467440737095516160e+19, RZ ;  /* 0x5f80000000040823 */ /* 0x000fe200000000ff */
[----:B------:R-:W-:Y:S08]  /*02e0*/  @!P0 MUFU.RCP R3, R0 ;  /* 0x0000000000038308 */ /* 0x000ff00000001000 */
[----:B------:R-:W0:Y:S02]  /*02f0*/  @P0 MUFU.RCP R7, R4 ;  /* 0x0000000400070308 */ /* 0x000e240000001000 */
[----:B0-----:R-:W-:-:S04]  /*0300*/  @P0 FFMA R2, R4, R7, -1 ;  /* 0xbf80000004020423 */ /* 0x001fc80000000007 */
[----:B------:R-:W-:-:S04]  /*0310*/  @P0 FADD.FTZ R2, -R2, -RZ ;  /* 0x800000ff02020221 */ /* 0x000fc80000010100 */
[----:B------:R-:W-:-:S04]  /*0320*/  @P0 FFMA R2, R7, R2, R7 ;  /* 0x0000000207020223 */ /* 0x000fc80000000007 */
[----:B------:R-:W-:Y:S01]  /*0330*/  @P0 FFMA R3, R2, 1.84467440737095516160e+19, RZ ;  /* 0x5f80000002030823 */ /* 0x000fe200000000ff */
[----:B------:R-:W-:Y:S06]  /*0340*/  BRA `(.L_x_5) ;  /* 0x0000000000887947 */ /* 0x000fec0003800000 */
.L_x_4:
[----:B------:R-:W-:-:S05]  /*0350*/  VIADD R3, R2, 0xffffff03 ;  /* 0xffffff0302037836 */ /* 0x000fca0000000000 */
[----:B------:R-:W-:-:S13]  /*0360*/  ISETP.GT.U32.AND P0, PT, R3, 0x1, PT ;  /* 0x000000010300780c */ /* 0x000fda0003f04070 */
[----:B------:R-:W-:Y:S05]  /*0370*/  @P0 BRA `(.L_x_6) ;  /* 0x0000000000780947 */ /* 0x000fea0003800000 */
[----:B------:R-:W-:Y:S01]  /*0380*/  LOP3.LUT R4, R0, 0x7fffff, RZ, 0xc0, !PT ;  /* 0x007fffff00047812 */ /* 0x000fe200078ec0ff */
[----:B------:R-:W-:-:S03]  /*0390*/  IMAD.MOV.U32 R12, RZ, RZ, 0x3 ;  /* 0x00000003ff0c7424 */ /* 0x000fc600078e00ff */
[----:B------:R-:W-:Y:S02]  /*03a0*/  LOP3.LUT R4, R4, 0x3f800000, RZ, 0xfc, !PT ;  /* 0x3f80000004047812 */ /* 0x000fe400078efcff */
[----:B------:R-:W-:Y:S02]  /*03b0*/  SHF.L.U32 R9, R12, R3, RZ ;  /* 0x000000030c097219 */ /* 0x000fe400000006ff */
[----:B------:R-:W0:Y:S02]  /*03c0*/  MUFU.RCP R7, R4 ;  /* 0x0000000400077308 */ /* 0x000e240000001000 */
[----:B0-----:R-:W-:-:S04]  /*03d0*/  FFMA R6, R4, R7, -1 ;  /* 0xbf80000004067423 */ /* 0x001fc80000000007 */
[----:B------:R-:W-:-:S04]  /*03e0*/  FADD.FTZ R6, -R6, -RZ ;  /* 0x800000ff06067221 */ /* 0x000fc80000010100 */
[CCC-:B------:R-:W-:Y:S01]  /*03f0*/  FFMA.RM R8, R7.reuse, R6.reuse, R7.reuse ;  /* 0x0000000607087223 */ /* 0x1c0fe20000004007 */
[----:B------:R-:W-:-:S04]  /*0400*/  FFMA.RP R7, R7, R6, R7 ;  /* 0x0000000607077223 */ /* 0x000fc80000008007 */
[C---:B------:R-:W-:Y:S02]  /*0410*/  LOP3.LUT R6, R8.reuse, 0x7fffff, RZ, 0xc0, !PT ;  /* 0x007fffff08067812 */ /* 0x040fe400078ec0ff */
[----:B------:R-:W-:Y:S02]  /*0420*/  FSETP.NEU.FTZ.AND P0, PT, R8, R7, PT ;  /* 0x000000070800720b */ /* 0x000fe40003f1d000 */
[----:B------:R-:W-:Y:S02]  /*0430*/  LOP3.LUT R6, R6, 0x800000, RZ, 0xfc, !PT ;  /* 0x0080000006067812 */ /* 0x000fe400078efcff */
[----:B------:R-:W-:Y:S02]  /*0440*/  SEL R7, RZ, 0xffffffff, !P0 ;  /* 0xffffffffff077807 */ /* 0x000fe40004000000 */
[----:B------:R-:W-:-:S03]  /*0450*/  LOP3.LUT R4, R9, R6, RZ, 0xc0, !PT ;  /* 0x0000000609047212 */ /* 0x000fc600078ec0ff */
[----:B------:R-:W-:Y:S01]  /*0460*/  IMAD.MOV R7, RZ, RZ, -R7 ;  /* 0x000000ffff077224 */ /* 0x000fe200078e0a07 */
[----:B------:R-:W-:-:S04]  /*0470*/  SHF.R.U32.HI R4, RZ, R3, R4 ;  /* 0x00000003ff047219 */ /* 0x000fc80000011604 */
[----:B------:R-:W-:Y:S02]  /*0480*/  LOP3.LUT P1, RZ, R7, R3, R6, 0xf8, !PT ;  /* 0x0000000307ff7212 */ /* 0x000fe4000782f806 */
[C---:B------:R-:W-:Y:S02]  /*0490*/  LOP3.LUT P0, RZ, R4.reuse, 0x1, RZ, 0xc0, !PT ;  /* 0x0000000104ff7812 */ /* 0x040fe4000780c0ff */
[----:B------:R-:W-:-:S04]  /*04a0*/  LOP3.LUT P2, RZ, R4, 0x2, RZ, 0xc0, !PT ;  /* 0x0000000204ff7812 */ /* 0x000fc8000784c0ff */
[----:B------:R-:W-:Y:S02]  /*04b0*/  PLOP3.LUT P0, PT, P0, P1, P2, 0xe0, 0x0 ;  /* 0x000000000000781c */ /* 0x000fe40000703c20 */
[----:B------:R-:W-:Y:S02]  /*04c0*/  LOP3.LUT P1, RZ, R0, 0x7fffff, RZ, 0xc0, !PT ;  /* 0x007fffff00ff7812 */ /* 0x000fe4000782c0ff */
[----:B------:R-:W-:-:S04]  /*04d0*/  SEL R3, RZ, 0x1, !P0 ;  /* 0x00000001ff037807 */ /* 0x000fc80004000000 */
[----:B------:R-:W-:-:S04]  /*04e0*/  IADD3 R3, PT, PT, -R3, RZ, RZ ;  /* 0x000000ff03037210 */ /* 0x000fc80007ffe1ff */
[----:B------:R-:W-:Y:S01]  /*04f0*/  ISETP.GE.AND P0, PT, R3, RZ, PT ;  /* 0x000000ff0300720c */ /* 0x000fe20003f06270 */
[----:B------:R-:W-:-:S05]  /*0500*/  VIADD R3, R2, 0xffffff04 ;  /* 0xffffff0402037836 */ /* 0x000fca0000000000 */
[----:B------:R-:W-:-:S07]  /*0510*/  SHF.R.U32.HI R3, RZ, R3, R6 ;  /* 0x00000003ff037219 */ /* 0x000fce0000011606 */
[----:B------:R-:W-:-:S04]  /*0520*/  @!P0 VIADD R3, R3, 0x1 ;  /* 0x0000000103038836 */ /* 0x000fc80000000000 */
[----:B------:R-:W-:-:S05]  /*0530*/  @!P1 IMAD.SHL.U32 R3, R3, 0x2, RZ ;  /* 0x0000000203039824 */ /* 0x000fca00078e00ff */
[----:B------:R-:W-:Y:S01]  /*0540*/  LOP3.LUT R3, R3, 0x80000000, R0, 0xf8, !PT ;  /* 0x8000000003037812 */ /* 0x000fe200078ef800 */
[----:B------:R-:W-:Y:S06]  /*0550*/  BRA `(.L_x_5) ;  /* 0x0000000000047947 */ /* 0x000fec0003800000 */
.L_x_6:
[----:B------:R0:W1:Y:S02]  /*0560*/  MUFU.RCP R3, R0 ;  /* 0x0000000000037308 */ /* 0x0000640000001000 */
.L_x_5:
[----:B------:R-:W-:Y:S05]  /*0570*/  BSYNC.RECONVERGENT B1 ;  /* 0x0000000000017941 */ /* 0x000fea0003800200 */
.L_x_3:
[----:B-1----:R-:W-:Y:S01]  /*0580*/  MOV R7, R3 ;  /* 0x0000000300077202 */ /* 0x002fe20000000f00 */
[----:B------:R-:W-:Y:S02]  /*0590*/  IMAD.MOV.U32 R2, RZ, RZ, R10 ;  /* 0x000000ffff027224 */ /* 0x000fe400078e000a */
[----:B------:R-:W-:-:S04]  /*05a0*/  IMAD.MOV.U32 R3, RZ, RZ, 0x0 ;  /* 0x00000000ff037424 */ /* 0x000fc800078e00ff */
[----:B0-----:R-:W-:Y:S05]  /*05b0*/  RET.REL.NODEC R2 `(default_function_kernel) ;  /* 0xfffffff802907950 */ /* 0x001fea0003c3ffff */
.L_x_7:
[----:B------:R-:W-:-:S00]  /*05c0*/  BRA `(.L_x_7) ;  /* 0xfffffffc00fc7947 */ /* 0x000fc0000383ffff */
[----:B------:R-:W-:-:S00]  /*05d0*/  NOP ;  /* 0x0000000000007918 */ /* 0x000fc00000000000 */
        /* <DEDUP_REMOVED lines=10> */
.L_x_8:


//--------------------- .nv.shared.reserved.0     --------------------------
	.section	.nv.shared.reserved.0,"aw",@nobits
	.weak		__nv_reservedSMEM_offset_0_alias
	.size		__nv_reservedSMEM_offset_0_alias, 0, 64
	.other		__nv_reservedSMEM_offset_0_alias,@"STO_CUDA_RESERVED_SHARED STV_DEFAULT"
__nv_reservedSMEM_offset_0_alias:
	.zero		0
	.zero		64


//--------------------- .nv.constant0.default_function_kernel --------------------------
	.section	.nv.constant0.default_function_kernel,"a",@progbits
	.sectionflags	@""
	.align	4
.nv.constant0.default_function_kernel:
	.zero		912


//--------------------- SYMBOLS --------------------------

	.type		.nv.reservedSmem.offset0,@object
	.size		.nv.reservedSmem.offset0,0x4
